//
// Generated by NVIDIA NVVM Compiler
//
// Compiler Build ID: CL-36424714
// Cuda compilation tools, release 13.0, V13.0.88
// Based on NVVM 20.0.0
//

.version 9.0
.target sm_100
.address_size 64

	// .globl	_Z14polling_kernelPKdPd
.extern .func  (.param .b32 func_retval0) vprintf
(
	.param .b64 vprintf_param_0,
	.param .b64 vprintf_param_1
)
;
.global .align 1 .b8 $str[99] = {67, 108, 105, 101, 110, 116, 32, 107, 101, 114, 110, 101, 108, 58, 32, 68, 101, 116, 101, 99, 116, 101, 100, 32, 117, 112, 100, 97, 116, 101, 46, 32, 83, 101, 114, 118, 101, 114, 32, 99, 121, 99, 108, 101, 115, 32, 61, 32, 37, 108, 108, 117, 44, 32, 99, 108, 105, 101, 110, 116, 32, 99, 121, 99, 108, 101, 115, 32, 61, 32, 37, 108, 108, 117, 44, 32, 108, 97, 116, 101, 110, 99, 121, 32, 99, 121, 99, 108, 101, 115, 32, 61, 32, 37, 108, 108, 117, 10};

.visible .entry _Z14polling_kernelPKdPd(
	.param .u64 .ptr .align 1 _Z14polling_kernelPKdPd_param_0,
	.param .u64 .ptr .align 1 _Z14polling_kernelPKdPd_param_1
)
{
	.local .align 8 .b8 	__local_depot0[24];
	.reg .b64 	%SP;
	.reg .b64 	%SPL;
	.reg .pred 	%p<4>;
	.reg .b32 	%r<6>;
	.reg .b64 	%rd<12>;
	.reg .b64 	%fd<10>;

	mov.u64 	%SPL, __local_depot0;
	cvta.local.u64 	%SP, %SPL;
	ld.param.u64 	%rd3, [_Z14polling_kernelPKdPd_param_0];
	ld.param.u64 	%rd2, [_Z14polling_kernelPKdPd_param_1];
	cvta.to.global.u64 	%rd1, %rd3;
	mov.u32 	%r1, %tid.x;
	mov.u32 	%r2, %ctaid.x;
	or.b32  	%r3, %r1, %r2;
	setp.ne.s32 	%p1, %r3, 0;
	@%p1 bra 	$L__BB0_4;
	ld.global.f64 	%fd1, [%rd1];
	add.f64 	%fd2, %fd1, 0dBFF0000000000000;
	abs.f64 	%fd3, %fd2;
	setp.leu.f64 	%p2, %fd3, 0d3E112E0BE826D695;
	@%p2 bra 	$L__BB0_3;
$L__BB0_2:
	membar.gl;
	ld.global.f64 	%fd4, [%rd1];
	add.f64 	%fd5, %fd4, 0dBFF0000000000000;
	abs.f64 	%fd6, %fd5;
	setp.gt.f64 	%p3, %fd6, 0d3E112E0BE826D695;
	@%p3 bra 	$L__BB0_2;
$L__BB0_3:
	cvta.to.global.u64 	%rd5, %rd2;
	add.u64 	%rd6, %SP, 0;
	add.u64 	%rd7, %SPL, 0;
	// begin inline asm
	mov.u64 	%rd4, %clock64;
	// end inline asm
	ld.global.f64 	%fd7, [%rd1+8];
	cvt.rzi.u64.f64 	%rd8, %fd7;
	sub.s64 	%rd9, %rd4, %rd8;
	ld.global.f64 	%fd8, [%rd1];
	st.global.f64 	[%rd5], %fd8;
	cvt.rn.f64.u64 	%fd9, %rd9;
	st.global.f64 	[%rd5+8], %fd9;
	st.local.u64 	[%rd7], %rd8;
	st.local.u64 	[%rd7+8], %rd4;
	st.local.u64 	[%rd7+16], %rd9;
	mov.u64 	%rd10, $str;
	cvta.global.u64 	%rd11, %rd10;
	{ // callseq 0, 0
	.param .b64 param0;
	st.param.b64 	[param0], %rd11;
	.param .b64 param1;
	st.param.b64 	[param1], %rd6;
	.param .b32 retval0;
	call.uni (retval0), 
	vprintf, 
	(
	param0, 
	param1
	);
	ld.param.b32 	%r4, [retval0];
	} // callseq 0
$L__BB0_4:
	ret;

}


// ===== COMPILED SASS (sm_100) =====

	.target	sm_100

	.elftype	@"ET_EXEC"


//--------------------- .note.nv.tkinfo           --------------------------
	.section	.note.nv.tkinfo,"",@"SHT_NOTE"
	.sectionflags	@"SHF_NOTE_NV_TKINFO"
	.tkinfo
        /*0018*/ 	.word	0x00000002
        /*0030*/ 	.string	""
        /*0030*/ 	.string	"ptxas"
        /*0030*/ 	.string	"Cuda compilation tools, release 13.0, V13.0.88"
        /*0030*/ 	.string	"Build cuda_13.0.r13.0/compiler.36424714_0"
        /*0030*/ 	.string	"-arch sm_100 -m 64 "



//--------------------- .note.nv.cuinfo           --------------------------
	.section	.note.nv.cuinfo,"",@"SHT_NOTE"
	.sectionflags	@"SHF_NOTE_NV_CUINFO"
        /*0018*/ 	.short	0x0002
        /*001a*/ 	.short	0x0064
        /*001c*/ 	.short	0x0082
	.zero		2


//--------------------- .nv.info                  --------------------------
	.section	.nv.info,"",@"SHT_CUDA_INFO"
	.align	4


	//----- nvinfo : EIATTR_REGCOUNT
	.align		4
        /*0000*/ 	.byte	0x04, 0x2f
        /*0002*/ 	.short	(.L_2 - .L_1)
	.align		4
.L_1:
        /*0004*/ 	.word	index@(_Z14polling_kernelPKdPd)
        /*0008*/ 	.word	0x00000018


	//----- nvinfo : EIATTR_FRAME_SIZE
	.align		4
.L_2:
        /*000c*/ 	.byte	0x04, 0x11
        /*000e*/ 	.short	(.L_4 - .L_3)
	.align		4
.L_3:
        /*0010*/ 	.word	index@(_Z14polling_kernelPKdPd)
        /*0014*/ 	.word	0x00000018


	//----- nvinfo : EIATTR_MIN_STACK_SIZE
	.align		4
.L_4:
        /*0018*/ 	.byte	0x04, 0x12
        /*001a*/ 	.short	(.L_6 - .L_5)
	.align		4
.L_5:
        /*001c*/ 	.word	index@(_Z14polling_kernelPKdPd)
        /*0020*/ 	.word	0x00000018
.L_6:


//--------------------- .nv.compat                --------------------------
	.section	.nv.compat,"",@"SHT_CUDA_COMPAT_INFO"
	.align	4
        /*0000*/ 	.byte	0x02, 0x09, 0x00, 0x00, 0x02, 0x02, 0x01, 0x00, 0x02, 0x05, 0x05, 0x00, 0x03, 0x07, 0x01, 0x01
        /*0010*/ 	.byte	0x02, 0x03, 0x00, 0x00, 0x02, 0x06, 0x01, 0x00, 0x04, 0x0b, 0x08, 0x00, 0x01, 0x00, 0x00, 0x00
        /*0020*/ 	.byte	0x00, 0x00, 0x00, 0x00


//--------------------- .nv.info._Z14polling_kernelPKdPd --------------------------
	.section	.nv.info._Z14polling_kernelPKdPd,"",@"SHT_CUDA_INFO"
	.sectionflags	@""
	.align	4


	//----- nvinfo : EIATTR_CUDA_API_VERSION
	.align		4
        /*0000*/ 	.byte	0x04, 0x37
        /*0002*/ 	.short	(.L_8 - .L_7)
.L_7:
        /*0004*/ 	.word	0x00000082


	//----- nvinfo : EIATTR_KPARAM_INFO
	.align		4
.L_8:
        /*0008*/ 	.byte	0x04, 0x17
        /*000a*/ 	.short	(.L_10 - .L_9)
.L_9:
        /*000c*/ 	.word	0x00000000
        /*0010*/ 	.short	0x0001
        /*0012*/ 	.short	0x0008
        /*0014*/ 	.byte	0x00, 0xf5, 0x21, 0x00


	//----- nvinfo : EIATTR_KPARAM_INFO
	.align		4
.L_10:
        /*0018*/ 	.byte	0x04, 0x17
        /*001a*/ 	.short	(.L_12 - .L_11)
.L_11:
        /*001c*/ 	.word	0x00000000
        /*0020*/ 	.short	0x0000
        /*0022*/ 	.short	0x0000
        /*0024*/ 	.byte	0x00, 0xf5, 0x21, 0x00


	//----- nvinfo : EIATTR_SPARSE_MMA_MASK
	.align		4
.L_12:
        /*0028*/ 	.byte	0x03, 0x50
        /*002a*/ 	.short	0x0000


	//----- nvinfo : EIATTR_MAXREG_COUNT
	.align		4
        /*002c*/ 	.byte	0x03, 0x1b
        /*002e*/ 	.short	0x00ff


	//----- nvinfo : EIATTR_EXTERNS
	.align		4
        /*0030*/ 	.byte	0x04, 0x0f
        /*0032*/ 	.short	(.L_14 - .L_13)


	//   ....[0]....
	.align		4
.L_13:
        /*0034*/ 	.word	index@(vprintf)


	//----- nvinfo : EIATTR_MERCURY_ISA_VERSION
	.align		4
.L_14:
        /*0038*/ 	.byte	0x03, 0x5f
        /*003a*/ 	.short	0x0101


	//----- nvinfo : EIATTR_VRC_CTA_INIT_COUNT
	.align		4
        /*003c*/ 	.byte	0x02, 0x4a
	.zero		1
	.zero		1


	//----- nvinfo : EIATTR_SYSCALL_OFFSETS
	.align		4
        /*0040*/ 	.byte	0x04, 0x46
        /*0042*/ 	.short	(.L_16 - .L_15)


	//   ....[0]....
.L_15:
        /*0044*/ 	.word	0x00000350


	//----- nvinfo : EIATTR_EXIT_INSTR_OFFSETS
	.align		4
.L_16:
        /*0048*/ 	.byte	0x04, 0x1c
        /*004a*/ 	.short	(.L_18 - .L_17)


	//   ....[0]....
.L_17:
        /*004c*/ 	.word	0x00000090


	//   ....[1]....
        /*0050*/ 	.word	0x00000360


	//----- nvinfo : EIATTR_CRS_STACK_SIZE
	.align		4
.L_18:
        /*0054*/ 	.byte	0x04, 0x1e
        /*0056*/ 	.short	(.L_20 - .L_19)
.L_19:
        /*0058*/ 	.word	0x00000000


	//----- nvinfo : EIATTR_CBANK_PARAM_SIZE
	.align		4
.L_20:
        /*005c*/ 	.byte	0x03, 0x19
        /*005e*/ 	.short	0x0010


	//----- nvinfo : EIATTR_PARAM_CBANK
	.align		4
        /*0060*/ 	.byte	0x04, 0x0a
        /*0062*/ 	.short	(.L_22 - .L_21)
	.align		4
.L_21:
        /*0064*/ 	.word	index@(.nv.constant0._Z14polling_kernelPKdPd)
        /*0068*/ 	.short	0x0380
        /*006a*/ 	.short	0x0010


	//----- nvinfo : EIATTR_SW_WAR
	.align		4
.L_22:
        /*006c*/ 	.byte	0x04, 0x36
        /*006e*/ 	.short	(.L_24 - .L_23)
.L_23:
        /*0070*/ 	.word	0x00000008
.L_24:


//--------------------- .nv.callgraph             --------------------------
	.section	.nv.callgraph,"",@"SHT_CUDA_CALLGRAPH"
	.align	4
	.sectionentsize	8
	.align		4
        /*0000*/ 	.word	0x00000000
	.align		4
        /*0004*/ 	.word	0xffffffff
	.align		4
        /*0008*/ 	.word	index@(_Z14polling_kernelPKdPd)
	.align		4
        /*000c*/ 	.word	index@(vprintf)
	.align		4
        /*0010*/ 	.word	0x00000000
	.align		4
        /*0014*/ 	.word	0xfffffffe
	.align		4
        /*0018*/ 	.word	0x00000000
	.align		4
        /*001c*/ 	.word	0xfffffffd
	.align		4
        /*0020*/ 	.word	0x00000000
	.align		4
        /*0024*/ 	.word	0xfffffffc


//--------------------- .nv.constant4             --------------------------
	.section	.nv.constant4,"a",@progbits
	.align	8
	.align		8
.nv.constant4:
        /*0000*/ 	.dword	vprintf
	.align		8
        /*0008*/ 	.dword	$str


//--------------------- .text._Z14polling_kernelPKdPd --------------------------
	.section	.text._Z14polling_kernelPKdPd,"ax",@progbits
	.align	128
        .global         _Z14polling_kernelPKdPd
        .type           _Z14polling_kernelPKdPd,@function
        .size           _Z14polling_kernelPKdPd,(.L_x_4 - _Z14polling_kernelPKdPd)
        .other          _Z14polling_kernelPKdPd,@"STO_CUDA_ENTRY STV_DEFAULT"
_Z14polling_kernelPKdPd:
.text._Z14polling_kernelPKdPd:
[----:B------:R-:W0:Y:S01]  /*0000*/  LDC R1, c[0x0][0x37c] ;  /* 0x0000df00ff017b82 */ /* 0x000e220000000800 */
[----:B------:R-:W1:Y:S07]  /*0010*/  S2R R0, SR_TID.X ;  /* 0x0000000000007919 */ /* 0x000e6e0000002100 */
[----:B------:R-:W1:Y:S01]  /*0020*/  S2UR UR6, SR_CTAID.X ;  /* 0x00000000000679c3 */ /* 0x000e620000002500 */
[----:B------:R-:W2:Y:S01]  /*0030*/  LDCU UR4, c[0x0][0x2f8] ;  /* 0x00005f00ff0477ac */ /* 0x000ea20008000800 */
[----:B0-----:R-:W-:Y:S01]  /*0040*/  VIADD R1, R1, 0xffffffe8 ;  /* 0xffffffe801017836 */ /* 0x001fe20000000000 */
[----:B------:R-:W0:Y:S04]  /*0050*/  LDCU UR5, c[0x0][0x2fc] ;  /* 0x00005f80ff0577ac */ /* 0x000e280008000800 */
[----:B--2---:R-:W-:-:S05]  /*0060*/  IADD3 R6, P1, PT, R1, UR4, RZ ;  /* 0x0000000401067c10 */ /* 0x004fca000ff3e0ff */
[----:B0-----:R-:W-:Y:S01]  /*0070*/  IMAD.X R7, RZ, RZ, UR5, P1 ;  /* 0x00000005ff077e24 */ /* 0x001fe200088e06ff */
[----:B-1----:R-:W-:-:S13]  /*0080*/  LOP3.LUT P0, RZ, R0, UR6, RZ, 0xfc, !PT ;  /* 0x0000000600ff7c12 */ /* 0x002fda000f80fcff */
[----:B------:R-:W-:Y:S05]  /*0090*/  @P0 EXIT ;  /* 0x000000000000094d */ /* 0x000fea0003800000 */
[----:B------:R-:W0:Y:S01]  /*00a0*/  LDC.64 R2, c[0x0][0x380] ;  /* 0x0000e000ff027b82 */ /* 0x000e220000000a00 */
[----:B------:R-:W0:Y:S02]  /*00b0*/  LDCU.64 UR4, c[0x0][0x358] ;  /* 0x00006b00ff0477ac */ /* 0x000e240008000a00 */
[----:B0-----:R-:W2:Y:S01]  /*00c0*/  LDG.E.64 R4, desc[UR4][R2.64] ;  /* 0x0000000402047981 */ /* 0x001ea2000c1e1b00 */
[----:B------:R-:W-:Y:S01]  /*00d0*/  UMOV UR6, 0xe826d695 ;  /* 0xe826d69500067882 */ /* 0x000fe20000000000 */
[----:B------:R-:W-:Y:S01]  /*00e0*/  UMOV UR7, 0x3e112e0b ;  /* 0x3e112e0b00077882 */ /* 0x000fe20000000000 */
[----:B--2---:R-:W-:-:S08]  /*00f0*/  DADD R4, R4, -1 ;  /* 0xbff0000004047429 */ /* 0x004fd00000000000 */
[----:B------:R-:W-:-:S14]  /*0100*/  DSETP.GT.AND P0, PT, |R4|, UR6, PT ;  /* 0x0000000604007e2a */ /* 0x000fdc000bf04200 */
[----:B------:R-:W-:Y:S05]  /*0110*/  @!P0 BRA `(.L_x_0) ;  /* 0x00000000003c8947 */ /* 0x000fea0003800000 */
.L_x_1:
[----:B------:R-:W-:Y:S01]  /*0120*/  @!PT LDS RZ, [RZ] ;  /* 0x00000000fffff984 */ /* 0x000fe20000000800 */
[----:B------:R-:W-:Y:S01]  /*0130*/  @!PT LDS RZ, [RZ] ;  /* 0x00000000fffff984 */ /* 0x000fe20000000800 */
[----:B------:R-:W-:Y:S01]  /*0140*/  @!PT LDS RZ, [RZ] ;  /* 0x00000000fffff984 */ /* 0x000fe20000000800 */
[----:B------:R-:W-:Y:S01]  /*0150*/  @!PT LDS RZ, [RZ] ;  /* 0x00000000fffff984 */ /* 0x000fe20000000800 */
[----:B------:R-:W-:-:S00]  /*0160*/  MEMBAR.ALL.CTA ;  /* 0x0000000000007992 */ /* 0x000fc00000008000 */
[----:B------:R-:W-:Y:S06]  /*0170*/  MEMBAR.SC.GPU ;  /* 0x0000000000007992 */ /* 0x000fec0000002000 */
[----:B------:R-:W-:-:S00]  /*0180*/  ERRBAR ;  /* 0x00000000000079ab */ /* 0x000fc00000000000 */
[----:B------:R-:W-:Y:S06]  /*0190*/  CGAERRBAR ;  /* 0x00000000000075ab */ /* 0x000fec0000000000 */
[----:B------:R-:W-:Y:S04]  /*01a0*/  CCTL.IVALL ;  /* 0x00000000ff00798f */ /* 0x000fe80002000000 */
[----:B------:R-:W2:Y:S01]  /*01b0*/  LDG.E.64 R4, desc[UR4][R2.64] ;  /* 0x0000000402047981 */ /* 0x000ea2000c1e1b00 */
[----:B------:R-:W-:Y:S01]  /*01c0*/  UMOV UR6, 0xe826d695 ;  /* 0xe826d69500067882 */ /* 0x000fe20000000000 */
[----:B------:R-:W-:Y:S01]  /*01d0*/  UMOV UR7, 0x3e112e0b ;  /* 0x3e112e0b00077882 */ /* 0x000fe20000000000 */
[----:B--2---:R-:W-:-:S08]  /*01e0*/  DADD R4, R4, -1 ;  /* 0xbff0000004047429 */ /* 0x004fd00000000000 */
[----:B------:R-:W-:-:S14]  /*01f0*/  DSETP.GT.AND P0, PT, |R4|, UR6, PT ;  /* 0x0000000604007e2a */ /* 0x000fdc000bf04200 */
[----:B------:R-:W-:Y:S05]  /*0200*/  @P0 BRA `(.L_x_1) ;  /* 0xfffffffc00c40947 */ /* 0x000fea000383ffff */
.L_x_0:
[----:B------:R-:W-:Y:S01]  /*0210*/  CS2R R16, SR_CLOCKLO ;  /* 0x0000000000107805 */ /* 0x000fe20000015000 */
[----:B------:R-:W0:Y:S08]  /*0220*/  LDC.64 R4, c[0x0][0x380] ;  /* 0x0000e000ff047b82 */ /* 0x000e300000000a00 */
[----:B------:R-:W1:Y:S01]  /*0230*/  LDC.64 R10, c[0x0][0x388] ;  /* 0x0000e200ff0a7b82 */ /* 0x000e620000000a00 */
[----:B------:R-:W-:Y:S01]  /*0240*/  MOV R0, 0x0 ;  /* 0x0000000000007802 */ /* 0x000fe20000000f00 */
[----:B------:R2:W-:Y:S01]  /*0250*/  STL.64 [R1+0x8], R16 ;  /* 0x0000081001007387 */ /* 0x0005e20000100a00 */
[----:B------:R-:W3:Y:S03]  /*0260*/  LDCU.64 UR6, c[0x4][0x8] ;  /* 0x01000100ff0677ac */ /* 0x000ee60008000a00 */
[----:B0-----:R-:W4:Y:S04]  /*0270*/  LDG.E.64 R2, desc[UR4][R4.64+0x8] ;  /* 0x0000080404027981 */ /* 0x001f28000c1e1b00 */
[----:B------:R3:W1:Y:S01]  /*0280*/  LDG.E.64 R18, desc[UR4][R4.64] ;  /* 0x0000000404127981 */ /* 0x000662000c1e1b00 */
[----:B------:R2:W0:Y:S01]  /*0290*/  LDC.64 R14, c[0x4][R0] ;  /* 0x01000000000e7b82 */ /* 0x0004220000000a00 */
[----:B---3--:R-:W-:-:S02]  /*02a0*/  IMAD.U32 R4, RZ, RZ, UR6 ;  /* 0x00000006ff047e24 */ /* 0x008fc4000f8e00ff */
[----:B------:R-:W-:Y:S01]  /*02b0*/  IMAD.U32 R5, RZ, RZ, UR7 ;  /* 0x00000007ff057e24 */ /* 0x000fe2000f8e00ff */
[----:B----4-:R-:W3:Y:S01]  /*02c0*/  F2I.U64.F64.TRUNC R2, R2 ;  /* 0x0000000200027311 */ /* 0x010ee2000030d800 */
[----:B-1----:R2:W-:Y:S01]  /*02d0*/  STG.E.64 desc[UR4][R10.64], R18 ;  /* 0x000000120a007986 */ /* 0x0025e2000c101b04 */
[----:B---3--:R-:W-:-:S03]  /*02e0*/  IADD3 R8, P0, PT, -R2, R16, RZ ;  /* 0x0000001002087210 */ /* 0x008fc60007f1e1ff */
[----:B------:R2:W-:Y:S02]  /*02f0*/  STL.64 [R1], R2 ;  /* 0x0000000201007387 */ /* 0x0005e40000100a00 */
[----:B------:R-:W-:-:S04]  /*0300*/  IMAD.X R9, R17, 0x1, ~R3, P0 ;  /* 0x0000000111097824 */ /* 0x000fc800000e0e03 */
[----:B------:R-:W1:Y:S01]  /*0310*/  I2F.F64.U64 R12, R8 ;  /* 0x00000008000c7312 */ /* 0x000e620000301800 */
[----:B------:R2:W-:Y:S04]  /*0320*/  STL.64 [R1+0x10], R8 ;  /* 0x0000100801007387 */ /* 0x0005e80000100a00 */
[----:B01----:R2:W-:Y:S02]  /*0330*/  STG.E.64 desc[UR4][R10.64+0x8], R12 ;  /* 0x0000080c0a007986 */ /* 0x0035e4000c101b04 */
[----:B------:R-:W-:-:S07]  /*0340*/  LEPC R20, `(.L_x_2) ;  /* 0x000000001014794e */ /* 0x000fce0000000000 */
[----:B--2---:R-:W-:Y:S05]  /*0350*/  CALL.ABS.NOINC R14 ;  /* 0x000000000e007343 */ /* 0x004fea0003c00000 */
.L_x_2:
[----:B------:R-:W-:Y:S05]  /*0360*/  EXIT ;  /* 0x000000000000794d */ /* 0x000fea0003800000 */
.L_x_3:
[----:B------:R-:W-:-:S00]  /*0370*/  BRA `(.L_x_3) ;  /* 0xfffffffc00fc7947 */ /* 0x000fc0000383ffff */
[----:B------:R-:W-:-:S00]  /*0380*/  NOP ;  /* 0x0000000000007918 */ /* 0x000fc00000000000 */
[----:B------:R-:W-:-:S00]  /*0390*/  NOP ;  /* 0x0000000000007918 */ /* 0x000fc00000000000 */
[----:B------:R-:W-:-:S00]  /*03a0*/  NOP ;  /* 0x0000000000007918 */ /* 0x000fc00000000000 */
[----:B------:R-:W-:-:S00]  /*03b0*/  NOP ;  /* 0x0000000000007918 */ /* 0x000fc00000000000 */
[----:B------:R-:W-:-:S00]  /*03c0*/  NOP ;  /* 0x0000000000007918 */ /* 0x000fc00000000000 */
[----:B------:R-:W-:-:S00]  /*03d0*/  NOP ;  /* 0x0000000000007918 */ /* 0x000fc00000000000 */
[----:B------:R-:W-:-:S00]  /*03e0*/  NOP ;  /* 0x0000000000007918 */ /* 0x000fc00000000000 */
[----:B------:R-:W-:-:S00]  /*03f0*/  NOP ;  /* 0x0000000000007918 */ /* 0x000fc00000000000 */
.L_x_4:


//--------------------- .nv.global.init           --------------------------
	.section	.nv.global.init,"aw",@progbits
.nv.global.init:
	.type		$str,@object
	.size		$str,(.L_0 - $str)
$str:
        /*0000*/ 	.byte	0x43, 0x6c, 0x69, 0x65, 0x6e, 0x74, 0x20, 0x6b, 0x65, 0x72, 0x6e, 0x65, 0x6c, 0x3a, 0x20, 0x44
        /*0010*/ 	.byte	0x65, 0x74, 0x65, 0x63, 0x74, 0x65, 0x64, 0x20, 0x75, 0x70, 0x64, 0x61, 0x74, 0x65, 0x2e, 0x20
        /*0020*/ 	.byte	0x53, 0x65, 0x72, 0x76, 0x65, 0x72, 0x20, 0x63, 0x79, 0x63, 0x6c, 0x65, 0x73, 0x20, 0x3d, 0x20
        /*0030*/ 	.byte	0x25, 0x6c, 0x6c, 0x75, 0x2c, 0x20, 0x63, 0x6c, 0x69, 0x65, 0x6e, 0x74, 0x20, 0x63, 0x79, 0x63
        /*0040*/ 	.byte	0x6c, 0x65, 0x73, 0x20, 0x3d, 0x20, 0x25, 0x6c, 0x6c, 0x75, 0x2c, 0x20, 0x6c, 0x61, 0x74, 0x65
        /*0050*/ 	.byte	0x6e, 0x63, 0x79, 0x20, 0x63, 0x79, 0x63, 0x6c, 0x65, 0x73, 0x20, 0x3d, 0x20, 0x25, 0x6c, 0x6c
        /*0060*/ 	.byte	0x75, 0x0a, 0x00
.L_0:


//--------------------- .nv.shared.reserved.0     --------------------------
	.section	.nv.shared.reserved.0,"aw",@nobits
	.weak		__nv_reservedSMEM_offset_0_alias
	.size		__nv_reservedSMEM_offset_0_alias, 0, 64
	.other		__nv_reservedSMEM_offset_0_alias,@"STO_CUDA_RESERVED_SHARED STV_DEFAULT"
__nv_reservedSMEM_offset_0_alias:
	.zero		0
	.zero		64


//--------------------- .nv.constant0._Z14polling_kernelPKdPd --------------------------
	.section	.nv.constant0._Z14polling_kernelPKdPd,"a",@progbits
	.sectionflags	@""
	.align	4
.nv.constant0._Z14polling_kernelPKdPd:
	.zero		912


//--------------------- SYMBOLS --------------------------

	.type		.nv.reservedSmem.offset0,@object
	.size		.nv.reservedSmem.offset0,0x4
	.type		vprintf,@function
